	.headerflags	@"EF_CUDA_TEXMODE_UNIFIED EF_CUDA_64BIT_ADDRESS EF_CUDA_ACCELERATORS EF_CUDA_SM90 EF_CUDA_VIRTUAL_SM(EF_CUDA_SM90)"
	.elftype	@"ET_EXEC"


//--------------------- .nv.info                  --------------------------
	.section	.nv.info,"",@"SHT_CUDA_INFO"
	.align	4


	//----- nvinfo : EIATTR_REGCOUNT
	.align		4
        /*0000*/ 	.byte	0x04, 0x2f
        /*0002*/ 	.short	(.L_3 - .L_2)
	.align		4
.L_2:
        /*0004*/ 	.word	index@(triton_poi_fused__native_batch_norm_legit_no_training_mean_relu_28)
        /*0008*/ 	.word	0x00000010


	//----- nvinfo : EIATTR_MIN_STACK_SIZE
	.align		4
.L_3:
        /*000c*/ 	.byte	0x04, 0x12
        /*000e*/ 	.short	(.L_5 - .L_4)
	.align		4
.L_4:
        /*0010*/ 	.word	index@(triton_poi_fused__native_batch_norm_legit_no_training_mean_relu_28)
        /*0014*/ 	.word	0x00000000


	//----- nvinfo : EIATTR_FRAME_SIZE
	.align		4
.L_5:
        /*0018*/ 	.byte	0x04, 0x11
        /*001a*/ 	.short	(.L_7 - .L_6)
	.align		4
.L_6:
        /*001c*/ 	.word	index@(triton_poi_fused__native_batch_norm_legit_no_training_mean_relu_28)
        /*0020*/ 	.word	0x00000000


	//----- nvinfo : EIATTR_MIN_STACK_SIZE
	.align		4
.L_7:
        /*0024*/ 	.byte	0x04, 0x12
        /*0026*/ 	.short	(.L_9 - .L_8)
	.align		4
.L_8:
        /*0028*/ 	.word	index@(triton_poi_fused__native_batch_norm_legit_no_training_mean_relu_28)
        /*002c*/ 	.word	0x00000000
.L_9:


//--------------------- .nv.info.triton_poi_fused__native_batch_norm_legit_no_training_mean_relu_28 --------------------------
	.section	.nv.info.triton_poi_fused__native_batch_norm_legit_no_training_mean_relu_28,"",@"SHT_CUDA_INFO"
	.sectionflags	@""
	.align	4


	//----- nvinfo : EIATTR_CUDA_API_VERSION
	.align		4
        /*0000*/ 	.byte	0x04, 0x37
        /*0002*/ 	.short	(.L_11 - .L_10)
.L_10:
        /*0004*/ 	.word	0x0000007c


	//----- nvinfo : EIATTR_KPARAM_INFO
	.align		4
.L_11:
        /*0008*/ 	.byte	0x04, 0x17
        /*000a*/ 	.short	(.L_13 - .L_12)
.L_12:
        /*000c*/ 	.word	0x00000000
        /*0010*/ 	.short	0x0006
        /*0012*/ 	.short	0x0030
        /*0014*/ 	.byte	0x00, 0xf0, 0x11, 0x00


	//----- nvinfo : EIATTR_KPARAM_INFO
	.align		4
.L_13:
        /*0018*/ 	.byte	0x04, 0x17
        /*001a*/ 	.short	(.L_15 - .L_14)
.L_14:
        /*001c*/ 	.word	0x00000000
        /*0020*/ 	.short	0x0005
        /*0022*/ 	.short	0x0028
        /*0024*/ 	.byte	0x00, 0xf4, 0x21, 0x00


	//----- nvinfo : EIATTR_KPARAM_INFO
	.align		4
.L_15:
        /*0028*/ 	.byte	0x04, 0x17
        /*002a*/ 	.short	(.L_17 - .L_16)
.L_16:
        /*002c*/ 	.word	0x00000000
        /*0030*/ 	.short	0x0004
        /*0032*/ 	.short	0x0020
        /*0034*/ 	.byte	0x00, 0xf4, 0x21, 0x00


	//----- nvinfo : EIATTR_KPARAM_INFO
	.align		4
.L_17:
        /*0038*/ 	.byte	0x04, 0x17
        /*003a*/ 	.short	(.L_19 - .L_18)
.L_18:
        /*003c*/ 	.word	0x00000000
        /*0040*/ 	.short	0x0003
        /*0042*/ 	.short	0x0018
        /*0044*/ 	.byte	0x00, 0xf4, 0x21, 0x00


	//----- nvinfo : EIATTR_KPARAM_INFO
	.align		4
.L_19:
        /*0048*/ 	.byte	0x04, 0x17
        /*004a*/ 	.short	(.L_21 - .L_20)
.L_20:
        /*004c*/ 	.word	0x00000000
        /*0050*/ 	.short	0x0002
        /*0052*/ 	.short	0x0010
        /*0054*/ 	.byte	0x00, 0xf4, 0x21, 0x00


	//----- nvinfo : EIATTR_KPARAM_INFO
	.align		4
.L_21:
        /*0058*/ 	.byte	0x04, 0x17
        /*005a*/ 	.short	(.L_23 - .L_22)
.L_22:
        /*005c*/ 	.word	0x00000000
        /*0060*/ 	.short	0x0001
        /*0062*/ 	.short	0x0008
        /*0064*/ 	.byte	0x00, 0xf4, 0x21, 0x00


	//----- nvinfo : EIATTR_KPARAM_INFO
	.align		4
.L_23:
        /*0068*/ 	.byte	0x04, 0x17
        /*006a*/ 	.short	(.L_25 - .L_24)
.L_24:
        /*006c*/ 	.word	0x00000000
        /*0070*/ 	.short	0x0000
        /*0072*/ 	.short	0x0000
        /*0074*/ 	.byte	0x00, 0xf4, 0x21, 0x00


	//----- nvinfo : EIATTR_SPARSE_MMA_MASK
	.align		4
.L_25:
        /*0078*/ 	.byte	0x03, 0x50
        /*007a*/ 	.short	0x0000


	//----- nvinfo : EIATTR_MAXREG_COUNT
	.align		4
        /*007c*/ 	.byte	0x03, 0x1b
        /*007e*/ 	.short	0x00ff


	//----- nvinfo : EIATTR_EXIT_INSTR_OFFSETS
	.align		4
        /*0080*/ 	.byte	0x04, 0x1c
        /*0082*/ 	.short	(.L_27 - .L_26)


	//   ....[0]....
.L_26:
        /*0084*/ 	.word	0x000002d0


	//----- nvinfo : EIATTR_REQNTID
	.align		4
.L_27:
        /*0088*/ 	.byte	0x04, 0x10
        /*008a*/ 	.short	(.L_29 - .L_28)
.L_28:
        /*008c*/ 	.word	0x00000080
        /*0090*/ 	.word	0x00000001
        /*0094*/ 	.word	0x00000001


	//----- nvinfo : EIATTR_CBANK_PARAM_SIZE
	.align		4
.L_29:
        /*0098*/ 	.byte	0x03, 0x19
        /*009a*/ 	.short	0x0034


	//----- nvinfo : EIATTR_PARAM_CBANK
	.align		4
        /*009c*/ 	.byte	0x04, 0x0a
        /*009e*/ 	.short	(.L_31 - .L_30)
	.align		4
.L_30:
        /*00a0*/ 	.word	index@(.nv.constant0.triton_poi_fused__native_batch_norm_legit_no_training_mean_relu_28)
        /*00a4*/ 	.short	0x0210
        /*00a6*/ 	.short	0x0034


	//----- nvinfo : EIATTR_SW_WAR
	.align		4
.L_31:
        /*00a8*/ 	.byte	0x04, 0x36
        /*00aa*/ 	.short	(.L_33 - .L_32)
.L_32:
        /*00ac*/ 	.word	0x00000008
.L_33:


//--------------------- .nv.callgraph             --------------------------
	.section	.nv.callgraph,"",@"SHT_CUDA_CALLGRAPH"
	.align	4
	.sectionentsize	8
	.align		4
        /*0000*/ 	.word	0x00000000
	.align		4
        /*0004*/ 	.word	0xffffffff
	.align		4
        /*0008*/ 	.word	0x00000000
	.align		4
        /*000c*/ 	.word	0xfffffffe
	.align		4
        /*0010*/ 	.word	0x00000000
	.align		4
        /*0014*/ 	.word	0xfffffffd
	.align		4
        /*0018*/ 	.word	0x00000000
	.align		4
        /*001c*/ 	.word	0xfffffffc


//--------------------- .nv.constant4             --------------------------
	.section	.nv.constant4,"a",@progbits
	.align	8
	.align		8
.nv.constant4:
        /*0000*/ 	.dword	_$_str
	.align		8
        /*0008*/ 	.dword	_$_str_$_2


//--------------------- .text.triton_poi_fused__native_batch_norm_legit_no_training_mean_relu_28 --------------------------
	.section	.text.triton_poi_fused__native_batch_norm_legit_no_training_mean_relu_28,"ax",@progbits
	.align	128
        .global         triton_poi_fused__native_batch_norm_legit_no_training_mean_relu_28
        .type           triton_poi_fused__native_batch_norm_legit_no_training_mean_relu_28,@function
        .size           triton_poi_fused__native_batch_norm_legit_no_training_mean_relu_28,(.L_x_1 - triton_poi_fused__native_batch_norm_legit_no_training_mean_relu_28)
        .other          triton_poi_fused__native_batch_norm_legit_no_training_mean_relu_28,@"STO_CUDA_ENTRY STV_DEFAULT"
triton_poi_fused__native_batch_norm_legit_no_training_mean_relu_28:
.text.triton_poi_fused__native_batch_norm_legit_no_training_mean_relu_28:
[----:B------:R-:W-:Y:S01]  /*0000*/  LDC R1, c[0x0][0x28] ;  /* 0x00000a00ff017b82 */ /* 0x000fe20000000800 */
[----:B------:R-:W1:Y:S07]  /*0010*/  S2R R0, SR_TID.X ;  /* 0x0000000000007919 */ /* 0x000e6e0000002100 */
[----:B------:R-:W2:Y:S01]  /*0020*/  LDC.64 R6, c[0x0][0x220] ;  /* 0x00008800ff067b82 */ /* 0x000ea20000000a00 */
[----:B------:R-:W-:Y:S01]  /*0030*/  ULDC.64 UR4, c[0x0][0x208] ;  /* 0x0000820000047ab9 */ /* 0x000fe20000000a00 */
[----:B------:R-:W3:Y:S06]  /*0040*/  S2R R3, SR_CTAID.X ;  /* 0x0000000000037919 */ /* 0x000eec0000002500 */
[----:B------:R-:W4:Y:S08]  /*0050*/  LDC.64 R4, c[0x0][0x218] ;  /* 0x00008600ff047b82 */ /* 0x000f300000000a00 */
[----:B------:R-:W5:Y:S08]  /*0060*/  LDC.64 R8, c[0x0][0x228] ;  /* 0x00008a00ff087b82 */ /* 0x000f700000000a00 */
[----:B------:R-:W5:Y:S01]  /*0070*/  LDC.64 R10, c[0x0][0x230] ;  /* 0x00008c00ff0a7b82 */ /* 0x000f620000000a00 */
[----:B-1----:R-:W-:-:S02]  /*0080*/  LOP3.LUT R0, R0, 0x7f, RZ, 0xc0, !PT ;  /* 0x0000007f00007812 */ /* 0x002fc400078ec0ff */
[----:B---3--:R-:W-:Y:S02]  /*0090*/  SHF.R.S32.HI R2, RZ, 0x18, R3 ;  /* 0x00000018ff027819 */ /* 0x008fe40000011403 */
[----:B------:R-:W-:Y:S02]  /*00a0*/  LEA R0, R3, R0, 0x7 ;  /* 0x0000000003007211 */ /* 0x000fe400078e38ff */
[----:B------:R-:W-:-:S04]  /*00b0*/  SGXT R3, R2, 0x1 ;  /* 0x000000010203781a */ /* 0x000fc80000000200 */
[----:B------:R-:W-:-:S04]  /*00c0*/  LEA.HI R3, R3, R0, RZ, 0xb ;  /* 0x0000000003037211 */ /* 0x000fc800078f58ff */
[----:B------:R-:W-:-:S04]  /*00d0*/  LOP3.LUT R3, R3, 0xfffff800, RZ, 0xc0, !PT ;  /* 0xfffff80003037812 */ /* 0x000fc800078ec0ff */
[----:B------:R-:W-:Y:S02]  /*00e0*/  IADD3 R13, R0, -R3, RZ ;  /* 0x80000003000d7210 */ /* 0x000fe40007ffe0ff */
[----:B------:R-:W1:Y:S03]  /*00f0*/  LDC.64 R2, c[0x0][0x210] ;  /* 0x00008400ff027b82 */ /* 0x000e660000000a00 */
[----:B--2---:R-:W-:-:S06]  /*0100*/  IMAD.WIDE R6, R13, 0x4, R6 ;  /* 0x000000040d067825 */ /* 0x004fcc00078e0206 */
[----:B------:R-:W2:Y:S01]  /*0110*/  LDG.E.EL R6, desc[UR4][R6.64] ;  /* 0x0000000406067981 */ /* 0x000ea2000c2e1900 */
[----:B----4-:R-:W-:-:S04]  /*0120*/  IMAD.WIDE R4, R13, 0x4, R4 ;  /* 0x000000040d047825 */ /* 0x010fc800078e0204 */
[C---:B-----5:R-:W-:Y:S02]  /*0130*/  IMAD.WIDE R8, R13.reuse, 0x4, R8 ;  /* 0x000000040d087825 */ /* 0x060fe400078e0208 */
[----:B------:R3:W4:Y:S02]  /*0140*/  LDG.E.EL R5, desc[UR4][R4.64] ;  /* 0x0000000404057981 */ /* 0x000724000c2e1900 */
[----:B0-----:R-:W-:Y:S02]  /*0150*/  IMAD.WIDE R10, R13, 0x4, R10 ;  /* 0x000000040d0a7825 */ /* 0x001fe400078e020a */
[----:B------:R-:W5:Y:S02]  /*0160*/  LDG.E.EL R8, desc[UR4][R8.64] ;  /* 0x0000000408087981 */ /* 0x000f64000c2e1900 */
[C---:B-1----:R-:W-:Y:S02]  /*0170*/  IMAD.WIDE R2, R0.reuse, 0x4, R2 ;  /* 0x0000000400027825 */ /* 0x042fe400078e0202 */
[----:B------:R-:W5:Y:S04]  /*0180*/  LDG.E.EL R11, desc[UR4][R10.64] ;  /* 0x000000040a0b7981 */ /* 0x000f68000c2e1900 */
[----:B------:R0:W4:Y:S01]  /*0190*/  LDG.E R12, desc[UR4][R2.64] ;  /* 0x00000004020c7981 */ /* 0x000122000c1e1900 */
[----:B---3--:R-:W-:Y:S01]  /*01a0*/  HFMA2.MMA R4, -RZ, RZ, 1.625, 0 ;  /* 0x3e800000ff047435 */ /* 0x008fe200000001ff */
[----:B0-----:R-:W0:Y:S02]  /*01b0*/  LDC.64 R2, c[0x0][0x238] ;  /* 0x00008e00ff027b82 */ /* 0x001e240000000a00 */
[----:B0-----:R-:W-:-:S04]  /*01c0*/  IMAD.WIDE R2, R0, 0x4, R2 ;  /* 0x0000000400027825 */ /* 0x001fc800078e0202 */
[----:B--2---:R-:W-:-:S04]  /*01d0*/  FADD R6, R6, 9.9999997473787516356e-06 ;  /* 0x3727c5ac06067421 */ /* 0x004fc80000000000 */
[----:B------:R-:W0:Y:S02]  /*01e0*/  MUFU.SQRT R7, R6 ;  /* 0x0000000600077308 */ /* 0x000e240000002000 */
[C---:B0-----:R-:W-:Y:S02]  /*01f0*/  FSETP.GT.AND P0, PT, R7.reuse, 8.50705917302346158658e+37, PT ;  /* 0x7e8000000700780b */ /* 0x041fe40003f04000 */
[----:B------:R-:W-:-:S11]  /*0200*/  FSETP.GEU.AND P1, PT, R7, 1.175494350822287508e-38, PT ;  /* 0x008000000700780b */ /* 0x000fd60003f2e000 */
[----:B------:R-:W-:-:S04]  /*0210*/  @P0 FMUL R7, R7, 0.25 ;  /* 0x3e80000007070820 */ /* 0x000fc80000400000 */
[----:B------:R-:W-:-:S06]  /*0220*/  @!P1 FMUL R7, R7, 16777216 ;  /* 0x4b80000007079820 */ /* 0x000fcc0000400000 */
[----:B------:R-:W0:Y:S01]  /*0230*/  MUFU.RCP R7, R7 ;  /* 0x0000000700077308 */ /* 0x000e220000001000 */
[----:B------:R-:W-:Y:S01]  /*0240*/  FSEL R4, R4, 1, P0 ;  /* 0x3f80000004047808 */ /* 0x000fe20000000000 */
[----:B----4-:R-:W-:-:S04]  /*0250*/  FADD R5, R12, -R5 ;  /* 0x800000050c057221 */ /* 0x010fc80000000000 */
[----:B------:R-:W-:-:S04]  /*0260*/  @!P1 FMUL R4, R4, 16777216 ;  /* 0x4b80000004049820 */ /* 0x000fc80000400000 */
[----:B0-----:R-:W-:-:S04]  /*0270*/  FMUL R4, R7, R4 ;  /* 0x0000000407047220 */ /* 0x001fc80000400000 */
[----:B------:R-:W-:-:S04]  /*0280*/  FMUL R4, R5, R4 ;  /* 0x0000000405047220 */ /* 0x000fc80000400000 */
[----:B-----5:R-:W-:-:S05]  /*0290*/  FFMA R4, R8, R4, R11 ;  /* 0x0000000408047223 */ /* 0x020fca000000000b */
[----:B------:R-:W-:-:S04]  /*02a0*/  FSETP.GEU.AND P0, PT, R4, RZ, PT ;  /* 0x000000ff0400720b */ /* 0x000fc80003f0e000 */
[----:B------:R-:W-:-:S05]  /*02b0*/  FSEL R5, R4, RZ, P0 ;  /* 0x000000ff04057208 */ /* 0x000fca0000000000 */
[----:B------:R-:W-:Y:S01]  /*02c0*/  STG.E desc[UR4][R2.64], R5 ;  /* 0x0000000502007986 */ /* 0x000fe2000c101904 */
[----:B------:R-:W-:Y:S05]  /*02d0*/  EXIT ;  /* 0x000000000000794d */ /* 0x000fea0003800000 */
.L_x_0:
[----:B------:R-:W-:-:S00]  /*02e0*/  BRA `(.L_x_0) ;  /* 0xfffffffc00fc7947 */ /* 0x000fc0000383ffff */
[----:B------:R-:W-:-:S00]  /*02f0*/  NOP ;  /* 0x0000000000007918 */ /* 0x000fc00000000000 */
        /* <DEDUP_REMOVED lines=8> */
.L_x_1:


//--------------------- .nv.global.init           --------------------------
	.section	.nv.global.init,"aw",@progbits
.nv.global.init:
	.type		_$_str,@object
	.size		_$_str,(_$_str_$_2 - _$_str)
_$_str:
        /*0000*/ 	.byte	0x5f, 0x5f, 0x43, 0x55, 0x44, 0x41, 0x5f, 0x46, 0x54, 0x5a, 0x00
	.type		_$_str_$_2,@object
	.size		_$_str_$_2,(.L_1 - _$_str_$_2)
_$_str_$_2:
        /*000b*/ 	.byte	0x5f, 0x5f, 0x43, 0x55, 0x44, 0x41, 0x5f, 0x50, 0x52, 0x45, 0x43, 0x5f, 0x53, 0x51, 0x52, 0x54
        /*001b*/ 	.byte	0x00
.L_1:


//--------------------- .nv.constant0.triton_poi_fused__native_batch_norm_legit_no_training_mean_relu_28 --------------------------
	.section	.nv.constant0.triton_poi_fused__native_batch_norm_legit_no_training_mean_relu_28,"a",@progbits
	.sectionflags	@""
	.align	4
.nv.constant0.triton_poi_fused__native_batch_norm_legit_no_training_mean_relu_28:
	.zero		580
